	.headerflags	@"EF_CUDA_TEXMODE_UNIFIED EF_CUDA_64BIT_ADDRESS EF_CUDA_ACCELERATORS EF_CUDA_SM90 EF_CUDA_VIRTUAL_SM(EF_CUDA_SM90)"
	.elftype	@"ET_EXEC"


//--------------------- .nv.info                  --------------------------
	.section	.nv.info,"",@"SHT_CUDA_INFO"
	.align	4


	//----- nvinfo : EIATTR_REGCOUNT
	.align		4
        /*0000*/ 	.byte	0x04, 0x2f
        /*0002*/ 	.short	(.L_1 - .L_0)
	.align		4
.L_0:
        /*0004*/ 	.word	index@(triton_poi_fused_relu_threshold_backward_8)
        /*0008*/ 	.word	0x00000020


	//----- nvinfo : EIATTR_MIN_STACK_SIZE
	.align		4
.L_1:
        /*000c*/ 	.byte	0x04, 0x12
        /*000e*/ 	.short	(.L_3 - .L_2)
	.align		4
.L_2:
        /*0010*/ 	.word	index@(triton_poi_fused_relu_threshold_backward_8)
        /*0014*/ 	.word	0x00000000


	//----- nvinfo : EIATTR_FRAME_SIZE
	.align		4
.L_3:
        /*0018*/ 	.byte	0x04, 0x11
        /*001a*/ 	.short	(.L_5 - .L_4)
	.align		4
.L_4:
        /*001c*/ 	.word	index@(triton_poi_fused_relu_threshold_backward_8)
        /*0020*/ 	.word	0x00000000


	//----- nvinfo : EIATTR_MIN_STACK_SIZE
	.align		4
.L_5:
        /*0024*/ 	.byte	0x04, 0x12
        /*0026*/ 	.short	(.L_7 - .L_6)
	.align		4
.L_6:
        /*0028*/ 	.word	index@(triton_poi_fused_relu_threshold_backward_8)
        /*002c*/ 	.word	0x00000000
.L_7:


//--------------------- .nv.info.triton_poi_fused_relu_threshold_backward_8 --------------------------
	.section	.nv.info.triton_poi_fused_relu_threshold_backward_8,"",@"SHT_CUDA_INFO"
	.sectionflags	@""
	.align	4


	//----- nvinfo : EIATTR_CUDA_API_VERSION
	.align		4
        /*0000*/ 	.byte	0x04, 0x37
        /*0002*/ 	.short	(.L_9 - .L_8)
.L_8:
        /*0004*/ 	.word	0x0000007c


	//----- nvinfo : EIATTR_KPARAM_INFO
	.align		4
.L_9:
        /*0008*/ 	.byte	0x04, 0x17
        /*000a*/ 	.short	(.L_11 - .L_10)
.L_10:
        /*000c*/ 	.word	0x00000000
        /*0010*/ 	.short	0x0004
        /*0012*/ 	.short	0x001c
        /*0014*/ 	.byte	0x00, 0xf0, 0x11, 0x00


	//----- nvinfo : EIATTR_KPARAM_INFO
	.align		4
.L_11:
        /*0018*/ 	.byte	0x04, 0x17
        /*001a*/ 	.short	(.L_13 - .L_12)
.L_12:
        /*001c*/ 	.word	0x00000000
        /*0020*/ 	.short	0x0003
        /*0022*/ 	.short	0x0018
        /*0024*/ 	.byte	0x00, 0xf0, 0x11, 0x00


	//----- nvinfo : EIATTR_KPARAM_INFO
	.align		4
.L_13:
        /*0028*/ 	.byte	0x04, 0x17
        /*002a*/ 	.short	(.L_15 - .L_14)
.L_14:
        /*002c*/ 	.word	0x00000000
        /*0030*/ 	.short	0x0002
        /*0032*/ 	.short	0x0010
        /*0034*/ 	.byte	0x00, 0xf4, 0x21, 0x00


	//----- nvinfo : EIATTR_KPARAM_INFO
	.align		4
.L_15:
        /*0038*/ 	.byte	0x04, 0x17
        /*003a*/ 	.short	(.L_17 - .L_16)
.L_16:
        /*003c*/ 	.word	0x00000000
        /*0040*/ 	.short	0x0001
        /*0042*/ 	.short	0x0008
        /*0044*/ 	.byte	0x00, 0xf4, 0x21, 0x00


	//----- nvinfo : EIATTR_KPARAM_INFO
	.align		4
.L_17:
        /*0048*/ 	.byte	0x04, 0x17
        /*004a*/ 	.short	(.L_19 - .L_18)
.L_18:
        /*004c*/ 	.word	0x00000000
        /*0050*/ 	.short	0x0000
        /*0052*/ 	.short	0x0000
        /*0054*/ 	.byte	0x00, 0xf4, 0x21, 0x00


	//----- nvinfo : EIATTR_SPARSE_MMA_MASK
	.align		4
.L_19:
        /*0058*/ 	.byte	0x03, 0x50
        /*005a*/ 	.short	0x0000


	//----- nvinfo : EIATTR_MAXREG_COUNT
	.align		4
        /*005c*/ 	.byte	0x03, 0x1b
        /*005e*/ 	.short	0x00ff


	//----- nvinfo : EIATTR_EXIT_INSTR_OFFSETS
	.align		4
        /*0060*/ 	.byte	0x04, 0x1c
        /*0062*/ 	.short	(.L_21 - .L_20)


	//   ....[0]....
.L_20:
        /*0064*/ 	.word	0x00000990


	//   ....[1]....
        /*0068*/ 	.word	0x000009b0


	//----- nvinfo : EIATTR_REQNTID
	.align		4
.L_21:
        /*006c*/ 	.byte	0x04, 0x10
        /*006e*/ 	.short	(.L_23 - .L_22)
.L_22:
        /*0070*/ 	.word	0x00000080
        /*0074*/ 	.word	0x00000001
        /*0078*/ 	.word	0x00000001


	//----- nvinfo : EIATTR_CBANK_PARAM_SIZE
	.align		4
.L_23:
        /*007c*/ 	.byte	0x03, 0x19
        /*007e*/ 	.short	0x0020


	//----- nvinfo : EIATTR_PARAM_CBANK
	.align		4
        /*0080*/ 	.byte	0x04, 0x0a
        /*0082*/ 	.short	(.L_25 - .L_24)
	.align		4
.L_24:
        /*0084*/ 	.word	index@(.nv.constant0.triton_poi_fused_relu_threshold_backward_8)
        /*0088*/ 	.short	0x0210
        /*008a*/ 	.short	0x0020


	//----- nvinfo : EIATTR_SW_WAR
	.align		4
.L_25:
        /*008c*/ 	.byte	0x04, 0x36
        /*008e*/ 	.short	(.L_27 - .L_26)
.L_26:
        /*0090*/ 	.word	0x00000008
.L_27:


//--------------------- .nv.callgraph             --------------------------
	.section	.nv.callgraph,"",@"SHT_CUDA_CALLGRAPH"
	.align	4
	.sectionentsize	8
	.align		4
        /*0000*/ 	.word	0x00000000
	.align		4
        /*0004*/ 	.word	0xffffffff
	.align		4
        /*0008*/ 	.word	0x00000000
	.align		4
        /*000c*/ 	.word	0xfffffffe
	.align		4
        /*0010*/ 	.word	0x00000000
	.align		4
        /*0014*/ 	.word	0xfffffffd
	.align		4
        /*0018*/ 	.word	0x00000000
	.align		4
        /*001c*/ 	.word	0xfffffffc


//--------------------- .text.triton_poi_fused_relu_threshold_backward_8 --------------------------
	.section	.text.triton_poi_fused_relu_threshold_backward_8,"ax",@progbits
	.sectionflags	@"SHF_BARRIERS=1"
	.align	128
        .global         triton_poi_fused_relu_threshold_backward_8
        .type           triton_poi_fused_relu_threshold_backward_8,@function
        .size           triton_poi_fused_relu_threshold_backward_8,(.L_x_1 - triton_poi_fused_relu_threshold_backward_8)
        .other          triton_poi_fused_relu_threshold_backward_8,@"STO_CUDA_ENTRY STV_DEFAULT"
triton_poi_fused_relu_threshold_backward_8:
.text.triton_poi_fused_relu_threshold_backward_8:
[----:B------:R-:W0:Y:S01]  /*0000*/  LDC R1, c[0x0][0x28] ;  /* 0x00000a00ff017b82 */ /* 0x000e220000000800 */
[----:B------:R-:W1:Y:S07]  /*0010*/  S2R R16, SR_TID.X ;  /* 0x0000000000107919 */ /* 0x000e6e0000002100 */
[----:B------:R-:W2:Y:S01]  /*0020*/  S2UR UR8, SR_CTAID.X ;  /* 0x00000000000879c3 */ /* 0x000ea20000002500 */
[----:B------:R-:W-:Y:S02]  /*0030*/  CS2R R8, SRZ ;  /* 0x0000000000087805 */ /* 0x000fe4000001ff00 */
[----:B------:R-:W-:Y:S01]  /*0040*/  CS2R R10, SRZ ;  /* 0x00000000000a7805 */ /* 0x000fe2000001ff00 */
[----:B------:R-:W3:Y:S01]  /*0050*/  S2R R15, SR_CTAID.Y ;  /* 0x00000000000f7919 */ /* 0x000ee20000002600 */
[----:B------:R-:W-:-:S03]  /*0060*/  ULDC.64 UR6, c[0x0][0x208] ;  /* 0x0000820000067ab9 */ /* 0x000fc60000000a00 */
[----:B------:R-:W4:Y:S01]  /*0070*/  LDC.64 R2, c[0x0][0x210] ;  /* 0x00008400ff027b82 */ /* 0x000f220000000a00 */
[----:B-1----:R-:W-:Y:S02]  /*0080*/  IMAD.SHL.U32 R0, R16, 0x8, RZ ;  /* 0x0000000810007824 */ /* 0x002fe400078e00ff */
[----:B---3--:R-:W-:-:S03]  /*0090*/  IMAD.SHL.U32 R15, R15, 0x400, RZ ;  /* 0x000004000f0f7824 */ /* 0x008fc600078e00ff */
[----:B------:R-:W-:-:S04]  /*00a0*/  LOP3.LUT R0, R0, 0x3f8, RZ, 0xc0, !PT ;  /* 0x000003f800007812 */ /* 0x000fc800078ec0ff */
[----:B------:R-:W-:-:S04]  /*00b0*/  LOP3.LUT R4, R15, R0, RZ, 0xfc, !PT ;  /* 0x000000000f047212 */ /* 0x000fc800078efcff */
[C---:B------:R-:W-:Y:S01]  /*00c0*/  ISETP.GE.AND P0, PT, R4.reuse, 0x1200, PT ;  /* 0x000012000400780c */ /* 0x040fe20003f06270 */
[----:B------:R-:W-:-:S05]  /*00d0*/  IMAD.HI R5, R4, 0x38e38e39, RZ ;  /* 0x38e38e3904057827 */ /* 0x000fca00078e02ff */
[----:B------:R-:W-:-:S04]  /*00e0*/  SHF.R.U32.HI R6, RZ, 0x1f, R5 ;  /* 0x0000001fff067819 */ /* 0x000fc80000011605 */
[----:B------:R-:W-:Y:S02]  /*00f0*/  LEA.HI.SX32 R7, R5, R6, 0x18 ;  /* 0x0000000605077211 */ /* 0x000fe400078fc2ff */
[----:B------:R-:W-:Y:S02]  /*0100*/  LOP3.LUT R5, R15, 0x4, R0, 0xfe, !PT ;  /* 0x000000040f057812 */ /* 0x000fe400078efe00 */
[C---:B--2---:R-:W-:Y:S01]  /*0110*/  LEA R17, R7.reuse, UR8, 0xc ;  /* 0x0000000807117c11 */ /* 0x044fe2000f8e60ff */
[----:B------:R-:W-:Y:S02]  /*0120*/  IMAD R14, R7, -0x480, R4 ;  /* 0xfffffb80070e7824 */ /* 0x000fe400078e0204 */
[----:B------:R-:W-:-:S04]  /*0130*/  IMAD.HI R4, R5, 0x38e38e39, RZ ;  /* 0x38e38e3905047827 */ /* 0x000fc800078e02ff */
[----:B------:R-:W-:Y:S01]  /*0140*/  IMAD R17, R17, 0x480, RZ ;  /* 0x0000048011117824 */ /* 0x000fe200078e02ff */
[----:B------:R-:W-:-:S03]  /*0150*/  SHF.R.U32.HI R7, RZ, 0x1f, R4 ;  /* 0x0000001fff077819 */ /* 0x000fc60000011604 */
[----:B------:R-:W-:Y:S01]  /*0160*/  IMAD.IADD R14, R14, 0x1, R17 ;  /* 0x000000010e0e7824 */ /* 0x000fe200078e0211 */
[----:B------:R-:W-:-:S03]  /*0170*/  LEA.HI.SX32 R4, R4, R7, 0x18 ;  /* 0x0000000704047211 */ /* 0x000fc600078fc2ff */
[----:B----4-:R-:W-:-:S04]  /*0180*/  IMAD.WIDE R12, R14, 0x4, R2 ;  /* 0x000000040e0c7825 */ /* 0x010fc800078e0202 */
[----:B------:R-:W-:Y:S01]  /*0190*/  IMAD R4, R4, -0x480, R5 ;  /* 0xfffffb8004047824 */ /* 0x000fe200078e0205 */
[----:B------:R-:W2:Y:S01]  /*01a0*/  @!P0 LDG.E.EL.128 R8, desc[UR6][R12.64] ;  /* 0x000000060c088981 */ /* 0x000ea2000c2e1d00 */
[----:B------:R-:W-:Y:S02]  /*01b0*/  CS2R R6, SRZ ;  /* 0x0000000000067805 */ /* 0x000fe4000001ff00 */
[----:B------:R-:W-:Y:S01]  /*01c0*/  IMAD.IADD R17, R4, 0x1, R17 ;  /* 0x0000000104117824 */ /* 0x000fe200078e0211 */
[----:B------:R-:W-:-:S03]  /*01d0*/  CS2R R4, SRZ ;  /* 0x0000000000047805 */ /* 0x000fc6000001ff00 */
[----:B------:R-:W-:-:S05]  /*01e0*/  IMAD.WIDE R2, R17, 0x4, R2 ;  /* 0x0000000411027825 */ /* 0x000fca00078e0202 */
[----:B------:R1:W3:Y:S01]  /*01f0*/  @!P0 LDG.E.EL.128 R4, desc[UR6][R2.64] ;  /* 0x0000000602048981 */ /* 0x0002e2000c2e1d00 */
[----:B------:R-:W4:Y:S01]  /*0200*/  S2UR UR5, SR_CgaCtaId ;  /* 0x00000000000579c3 */ /* 0x000f220000008800 */
[----:B------:R-:W-:Y:S01]  /*0210*/  UMOV UR4, 0x400 ;  /* 0x0000040000047882 */ /* 0x000fe20000000000 */
[----:B-1----:R-:W-:Y:S01]  /*0220*/  LOP3.LUT R2, R0, 0x4, RZ, 0xfc, !PT ;  /* 0x0000000400027812 */ /* 0x002fe200078efcff */
[----:B----4-:R-:W-:-:S06]  /*0230*/  UPRMT UR4, UR5, 0x654, UR4 ;  /* 0x0000065405047896 */ /* 0x010fcc0008000004 */
[----:B------:R-:W-:Y:S02]  /*0240*/  LEA R17, R0, UR4, 0x3 ;  /* 0x0000000400117c11 */ /* 0x000fe4000f8e18ff */
[C---:B--2---:R-:W-:Y:S02]  /*0250*/  FSETP.GEU.AND P2, PT, R9.reuse, RZ, PT ;  /* 0x000000ff0900720b */ /* 0x044fe40003f4e000 */
[----:B------:R-:W-:Y:S02]  /*0260*/  FSETP.GEU.AND P1, PT, R8, RZ, PT ;  /* 0x000000ff0800720b */ /* 0x000fe40003f2e000 */
[----:B------:R-:W-:Y:S02]  /*0270*/  FSETP.GEU.AND P3, PT, R10, RZ, PT ;  /* 0x000000ff0a00720b */ /* 0x000fe40003f6e000 */
[----:B------:R-:W-:Y:S02]  /*0280*/  FSEL R18, R9, RZ, P2 ;  /* 0x000000ff09127208 */ /* 0x000fe40001000000 */
[----:B------:R-:W-:-:S02]  /*0290*/  FSEL R8, R8, RZ, P1 ;  /* 0x000000ff08087208 */ /* 0x000fc40000800000 */
[----:B------:R-:W-:Y:S01]  /*02a0*/  FSEL R12, R10, RZ, P3 ;  /* 0x000000ff0a0c7208 */ /* 0x000fe20001800000 */
[----:B------:R-:W-:Y:S01]  /*02b0*/  STS [R17+0x8], R18 ;  /* 0x0000081211007388 */ /* 0x000fe20000000800 */
[----:B------:R-:W-:Y:S02]  /*02c0*/  FSETP.GTU.AND P3, PT, R18, RZ, PT ;  /* 0x000000ff1200720b */ /* 0x000fe40003f6c000 */
[C---:B------:R-:W-:Y:S01]  /*02d0*/  FSETP.GEU.AND P4, PT, R11.reuse, RZ, PT ;  /* 0x000000ff0b00720b */ /* 0x040fe20003f8e000 */
[----:B------:R1:W-:Y:S01]  /*02e0*/  STS [R17], R8 ;  /* 0x0000000811007388 */ /* 0x0003e20000000800 */
[----:B------:R-:W-:Y:S02]  /*02f0*/  FSETP.GTU.AND P2, PT, R8, RZ, PT ;  /* 0x000000ff0800720b */ /* 0x000fe40003f4c000 */
[----:B------:R-:W-:Y:S01]  /*0300*/  SEL R3, RZ, 0x1, P3 ;  /* 0x00000001ff037807 */ /* 0x000fe20001800000 */
[----:B------:R-:W-:Y:S01]  /*0310*/  STS [R17+0x10], R12 ;  /* 0x0000100c11007388 */ /* 0x000fe20000000800 */
[----:B------:R-:W-:-:S02]  /*0320*/  FSEL R10, R11, RZ, P4 ;  /* 0x000000ff0b0a7208 */ /* 0x000fc40002000000 */
[----:B------:R-:W-:Y:S02]  /*0330*/  SEL R20, RZ, 0x1, P2 ;  /* 0x00000001ff147807 */ /* 0x000fe40001000000 */
[----:B---3--:R-:W-:Y:S01]  /*0340*/  FSETP.GEU.AND P3, PT, R4, RZ, PT ;  /* 0x000000ff0400720b */ /* 0x008fe20003f6e000 */
[----:B------:R-:W-:Y:S01]  /*0350*/  STS [R17+0x18], R10 ;  /* 0x0000180a11007388 */ /* 0x000fe20000000800 */
[----:B------:R-:W-:Y:S02]  /*0360*/  FSETP.GEU.AND P4, PT, R5, RZ, PT ;  /* 0x000000ff0500720b */ /* 0x000fe40003f8e000 */
[----:B------:R-:W-:Y:S02]  /*0370*/  FSETP.GEU.AND P5, PT, R6, RZ, PT ;  /* 0x000000ff0600720b */ /* 0x000fe40003fae000 */
[----:B------:R-:W-:Y:S02]  /*0380*/  FSETP.GEU.AND P6, PT, R7, RZ, PT ;  /* 0x000000ff0700720b */ /* 0x000fe40003fce000 */
[----:B------:R-:W-:-:S02]  /*0390*/  PRMT R0, R20, 0x3340, R3 ;  /* 0x0000334014007816 */ /* 0x000fc40000000003 */
[----:B-1----:R-:W-:Y:S02]  /*03a0*/  LEA R8, R2, UR4, 0x3 ;  /* 0x0000000402087c11 */ /* 0x002fe4000f8e18ff */
[----:B------:R-:W-:Y:S02]  /*03b0*/  FSEL R9, R4, RZ, P3 ;  /* 0x000000ff04097208 */ /* 0x000fe40001800000 */
[----:B------:R-:W-:Y:S02]  /*03c0*/  FSEL R18, R5, RZ, P4 ;  /* 0x000000ff05127208 */ /* 0x000fe40002000000 */
[----:B------:R-:W-:Y:S01]  /*03d0*/  FSEL R2, R6, RZ, P5 ;  /* 0x000000ff06027208 */ /* 0x000fe20002800000 */
[----:B------:R1:W-:Y:S01]  /*03e0*/  STS [R8], R9 ;  /* 0x0000000908007388 */ /* 0x0003e20000000800 */
[----:B------:R-:W-:Y:S02]  /*03f0*/  FSEL R3, R7, RZ, P6 ;  /* 0x000000ff07037208 */ /* 0x000fe40003000000 */
[----:B------:R-:W-:Y:S01]  /*0400*/  LOP3.LUT R4, R16, 0x7f, RZ, 0xc0, !PT ;  /* 0x0000007f10047812 */ /* 0x000fe200078ec0ff */
[----:B------:R2:W-:Y:S01]  /*0410*/  STS [R17+0x28], R18 ;  /* 0x0000281211007388 */ /* 0x0005e20000000800 */
[----:B------:R-:W-:-:S02]  /*0420*/  FSETP.GTU.AND P2, PT, R10, RZ, PT ;  /* 0x000000ff0a00720b */ /* 0x000fc40003f4c000 */
[C---:B------:R-:W-:Y:S01]  /*0430*/  LOP3.LUT R6, R4.reuse, 0x80, RZ, 0xfc, !PT ;  /* 0x0000008004067812 */ /* 0x040fe200078efcff */
[----:B------:R-:W-:Y:S01]  /*0440*/  STS [R17+0x30], R2 ;  /* 0x0000300211007388 */ /* 0x000fe20000000800 */
[----:B------:R-:W-:Y:S02]  /*0450*/  LEA R20, R4, UR4, 0x3 ;  /* 0x0000000404147c11 */ /* 0x000fe4000f8e18ff */
[----:B------:R-:W-:Y:S01]  /*0460*/  LEA R7, R6, UR4, 0x3 ;  /* 0x0000000406077c11 */ /* 0x000fe2000f8e18ff */
[----:B------:R3:W-:Y:S01]  /*0470*/  STS [R17+0x38], R3 ;  /* 0x0000380311007388 */ /* 0x0007e20000000800 */
[----:B------:R-:W-:Y:S02]  /*0480*/  FSETP.GTU.AND P4, PT, R9, RZ, PT ;  /* 0x000000ff0900720b */ /* 0x000fe40003f8c000 */
[----:B------:R-:W-:Y:S01]  /*0490*/  FSETP.GTU.AND P5, PT, R18, RZ, PT ;  /* 0x000000ff1200720b */ /* 0x000fe20003fac000 */
[----:B------:R-:W-:Y:S01]  /*04a0*/  BAR.SYNC.DEFER_BLOCKING 0x0 ;  /* 0x0000000000007b1d */ /* 0x000fe20000010000 */
[----:B------:R-:W-:-:S02]  /*04b0*/  LOP3.LUT R5, R15, 0x7f, R16, 0xf8, !PT ;  /* 0x0000007f0f057812 */ /* 0x000fc400078ef810 */
[----:B------:R-:W-:Y:S02]  /*04c0*/  LOP3.LUT R29, R15, 0x80, R4, 0xfe, !PT ;  /* 0x000000800f1d7812 */ /* 0x000fe400078efe04 */
[----:B-1----:R-:W-:Y:S02]  /*04d0*/  LOP3.LUT R8, R15, 0x100, R4, 0xfe, !PT ;  /* 0x000001000f087812 */ /* 0x002fe400078efe04 */
[----:B--2---:R-:W-:Y:S02]  /*04e0*/  LOP3.LUT R18, R15, 0x180, R4, 0xfe, !PT ;  /* 0x000001800f127812 */ /* 0x004fe400078efe04 */
[----:B------:R-:W-:Y:S02]  /*04f0*/  LOP3.LUT R9, R15, 0x200, R4, 0xfe, !PT ;  /* 0x000002000f097812 */ /* 0x000fe400078efe04 */
[----:B------:R-:W-:Y:S02]  /*0500*/  LOP3.LUT R11, R15, 0x280, R4, 0xfe, !PT ;  /* 0x000002800f0b7812 */ /* 0x000fe400078efe04 */
[----:B------:R-:W-:-:S02]  /*0510*/  LOP3.LUT R10, R15, 0x300, R4, 0xfe, !PT ;  /* 0x000003000f0a7812 */ /* 0x000fc400078efe04 */
[----:B------:R-:W-:Y:S02]  /*0520*/  LOP3.LUT R6, R15, 0x380, R4, 0xfe, !PT ;  /* 0x000003800f067812 */ /* 0x000fe400078efe04 */
[C---:B------:R-:W-:Y:S02]  /*0530*/  LOP3.LUT R15, R4.reuse, 0x100, RZ, 0xfc, !PT ;  /* 0x00000100040f7812 */ /* 0x040fe400078efcff */
[C---:B---3--:R-:W-:Y:S02]  /*0540*/  LOP3.LUT R17, R4.reuse, 0x180, RZ, 0xfc, !PT ;  /* 0x0000018004117812 */ /* 0x048fe400078efcff */
[C---:B------:R-:W-:Y:S02]  /*0550*/  LOP3.LUT R19, R4.reuse, 0x200, RZ, 0xfc, !PT ;  /* 0x0000020004137812 */ /* 0x040fe400078efcff */
[C---:B------:R-:W-:Y:S01]  /*0560*/  LOP3.LUT R21, R4.reuse, 0x280, RZ, 0xfc, !PT ;  /* 0x0000028004157812 */ /* 0x040fe200078efcff */
[----:B------:R-:W1:Y:S01]  /*0570*/  LDS R20, [R20] ;  /* 0x0000000014147984 */ /* 0x000e620000000800 */
[----:B------:R-:W-:-:S02]  /*0580*/  LOP3.LUT R23, R4, 0x300, RZ, 0xfc, !PT ;  /* 0x0000030004177812 */ /* 0x000fc400078efcff */
[----:B------:R-:W-:Y:S01]  /*0590*/  LEA R15, R15, UR4, 0x3 ;  /* 0x000000040f0f7c11 */ /* 0x000fe2000f8e18ff */
[----:B------:R-:W2:Y:S01]  /*05a0*/  LDS R7, [R7] ;  /* 0x0000000007077984 */ /* 0x000ea20000000800 */
[----:B------:R-:W-:Y:S02]  /*05b0*/  LOP3.LUT R25, R4, 0x380, RZ, 0xfc, !PT ;  /* 0x0000038004197812 */ /* 0x000fe400078efcff */
[----:B------:R-:W-:Y:S02]  /*05c0*/  LEA R17, R17, UR4, 0x3 ;  /* 0x0000000411117c11 */ /* 0x000fe4000f8e18ff */
[----:B------:R-:W-:Y:S01]  /*05d0*/  LEA R19, R19, UR4, 0x3 ;  /* 0x0000000413137c11 */ /* 0x000fe2000f8e18ff */
[----:B------:R-:W3:Y:S01]  /*05e0*/  LDS R15, [R15] ;  /* 0x000000000f0f7984 */ /* 0x000ee20000000800 */
[----:B------:R-:W-:Y:S02]  /*05f0*/  LEA R21, R21, UR4, 0x3 ;  /* 0x0000000415157c11 */ /* 0x000fe4000f8e18ff */
[----:B------:R-:W-:Y:S01]  /*0600*/  FSETP.GTU.AND P1, PT, R12, RZ, PT ;  /* 0x000000ff0c00720b */ /* 0x000fe20003f2c000 */
[----:B------:R-:W4:Y:S01]  /*0610*/  LDS R17, [R17] ;  /* 0x0000000011117984 */ /* 0x000f220000000800 */
[----:B------:R-:W-:Y:S01]  /*0620*/  LEA R23, R23, UR4, 0x3 ;  /* 0x0000000417177c11 */ /* 0x000fe2000f8e18ff */
[----:B------:R-:W5:Y:S01]  /*0630*/  LDC.64 R12, c[0x0][0x218] ;  /* 0x00008600ff0c7b82 */ /* 0x000f620000000a00 */
[----:B------:R-:W-:Y:S01]  /*0640*/  LEA R25, R25, UR4, 0x3 ;  /* 0x0000000419197c11 */ /* 0x000fe2000f8e18ff */
[----:B------:R-:W1:Y:S01]  /*0650*/  LDS R19, [R19] ;  /* 0x0000000013137984 */ /* 0x000e620000000800 */
[C---:B------:R-:W-:Y:S01]  /*0660*/  ISETP.GE.AND P6, PT, R5.reuse, 0x1200, PT ;  /* 0x000012000500780c */ /* 0x040fe20003fc6270 */
[----:B------:R-:W-:Y:S01]  /*0670*/  ULDC.64 UR4, c[0x0][0x220] ;  /* 0x0000880000047ab9 */ /* 0x000fe20000000a00 */
[----:B------:R-:W-:Y:S01]  /*0680*/  LEA R5, R5, UR8, 0xc ;  /* 0x0000000805057c11 */ /* 0x000fe2000f8e60ff */
[----:B------:R-:W1:Y:S01]  /*0690*/  LDS R21, [R21] ;  /* 0x0000000015157984 */ /* 0x000e620000000800 */
[----:B------:R-:W-:-:S02]  /*06a0*/  ISETP.GE.AND P3, PT, R29, 0x1200, PT ;  /* 0x000012001d00780c */ /* 0x000fc40003f66270 */
[----:B------:R-:W-:Y:S01]  /*06b0*/  LEA R29, R29, UR8, 0xc ;  /* 0x000000081d1d7c11 */ /* 0x000fe2000f8e60ff */
[----:B------:R-:W1:Y:S01]  /*06c0*/  LDS R23, [R23] ;  /* 0x0000000017177984 */ /* 0x000e620000000800 */
[----:B------:R-:W-:Y:S02]  /*06d0*/  SEL R27, RZ, 0x1, P1 ;  /* 0x00000001ff1b7807 */ /* 0x000fe40000800000 */
[----:B------:R-:W-:Y:S01]  /*06e0*/  SEL R16, RZ, 0x1, P2 ;  /* 0x00000001ff107807 */ /* 0x000fe20001000000 */
[----:B------:R-:W2:Y:S01]  /*06f0*/  LDS R25, [R25] ;  /* 0x0000000019197984 */ /* 0x000ea20000000800 */
[----:B------:R-:W-:Y:S02]  /*0700*/  FSETP.GTU.AND P1, PT, R2, RZ, PT ;  /* 0x000000ff0200720b */ /* 0x000fe40003f2c000 */
[----:B------:R-:W-:Y:S02]  /*0710*/  FSETP.GTU.AND P2, PT, R3, RZ, PT ;  /* 0x000000ff0300720b */ /* 0x000fe40003f4c000 */
[----:B------:R-:W-:-:S02]  /*0720*/  SEL R24, RZ, 0x1, P4 ;  /* 0x00000001ff187807 */ /* 0x000fc40002000000 */
[----:B------:R-:W-:Y:S02]  /*0730*/  SEL R22, RZ, 0x1, P5 ;  /* 0x00000001ff167807 */ /* 0x000fe40002800000 */
[----:B------:R-:W-:Y:S01]  /*0740*/  ISETP.GE.AND P4, PT, R8, 0x1200, PT ;  /* 0x000012000800780c */ /* 0x000fe20003f86270 */
[----:B-----5:R-:W-:Y:S01]  /*0750*/  IMAD.WIDE R4, R5, 0x4, R12 ;  /* 0x0000000405047825 */ /* 0x020fe200078e020c */
[----:B------:R-:W-:Y:S02]  /*0760*/  ISETP.GE.AND P5, PT, R18, 0x1200, PT ;  /* 0x000012001200780c */ /* 0x000fe40003fa6270 */
[----:B------:R-:W-:Y:S01]  /*0770*/  PRMT R27, R27, 0x3340, R16 ;  /* 0x000033401b1b7816 */ /* 0x000fe20000000010 */
[----:B------:R-:W-:Y:S01]  /*0780*/  IMAD.WIDE R2, R29, 0x4, R12 ;  /* 0x000000041d027825 */ /* 0x000fe200078e020c */
[----:B-1----:R1:W-:Y:S01]  /*0790*/  @!P6 STG.E desc[UR6][R4.64], R20 ;  /* 0x000000140400e986 */ /* 0x0023e2000c101906 */
[----:B------:R-:W-:Y:S02]  /*07a0*/  SEL R29, RZ, 0x1, P1 ;  /* 0x00000001ff1d7807 */ /* 0x000fe40000800000 */
[----:B------:R-:W-:Y:S01]  /*07b0*/  ISETP.GE.AND P6, PT, R9, 0x1200, PT ;  /* 0x000012000900780c */ /* 0x000fe20003fc6270 */
[----:B--2---:R2:W-:Y:S01]  /*07c0*/  @!P3 STG.E desc[UR6][R2.64], R7 ;  /* 0x000000070200b986 */ /* 0x0045e2000c101906 */
[----:B------:R-:W-:-:S02]  /*07d0*/  SEL R16, RZ, 0x1, P2 ;  /* 0x00000001ff107807 */ /* 0x000fc40001000000 */
[----:B------:R-:W-:Y:S02]  /*07e0*/  LEA R8, R8, UR8, 0xc ;  /* 0x0000000808087c11 */ /* 0x000fe4000f8e60ff */
[----:B------:R-:W-:Y:S02]  /*07f0*/  ISETP.GE.AND P1, PT, R11, 0x1200, PT ;  /* 0x000012000b00780c */ /* 0x000fe40003f26270 */
[----:B------:R-:W-:Y:S02]  /*0800*/  ISETP.GE.AND P2, PT, R10, 0x1200, PT ;  /* 0x000012000a00780c */ /* 0x000fe40003f46270 */
[----:B-1----:R-:W-:Y:S02]  /*0810*/  LEA R5, R18, UR8, 0xc ;  /* 0x0000000812057c11 */ /* 0x002fe4000f8e60ff */
[----:B------:R-:W-:Y:S01]  /*0820*/  LEA R9, R9, UR8, 0xc ;  /* 0x0000000809097c11 */ /* 0x000fe2000f8e60ff */
[----:B--2---:R-:W-:Y:S01]  /*0830*/  IMAD.WIDE R2, R8, 0x4, R12 ;  /* 0x0000000408027825 */ /* 0x004fe200078e020c */
[----:B------:R-:W-:-:S02]  /*0840*/  ISETP.GE.AND P3, PT, R6, 0x1200, PT ;  /* 0x000012000600780c */ /* 0x000fc40003f66270 */
[----:B------:R-:W-:Y:S01]  /*0850*/  LEA R11, R11, UR8, 0xc ;  /* 0x000000080b0b7c11 */ /* 0x000fe2000f8e60ff */
[--C-:B------:R-:W-:Y:S01]  /*0860*/  IMAD.WIDE R4, R5, 0x4, R12.reuse ;  /* 0x0000000405047825 */ /* 0x100fe200078e020c */
[----:B------:R-:W-:Y:S01]  /*0870*/  LEA R10, R10, UR8, 0xc ;  /* 0x000000080a0a7c11 */ /* 0x000fe2000f8e60ff */
[----:B---3--:R-:W-:Y:S01]  /*0880*/  @!P4 STG.E desc[UR6][R2.64], R15 ;  /* 0x0000000f0200c986 */ /* 0x008fe2000c101906 */
[----:B------:R-:W-:Y:S01]  /*0890*/  LEA R18, R6, UR8, 0xc ;  /* 0x0000000806127c11 */ /* 0x000fe2000f8e60ff */
[----:B------:R-:W-:Y:S01]  /*08a0*/  IMAD.WIDE R6, R9, 0x4, R12 ;  /* 0x0000000409067825 */ /* 0x000fe200078e020c */
[----:B------:R-:W-:Y:S01]  /*08b0*/  IADD3 R20, P4, R14, UR4, RZ ;  /* 0x000000040e147c10 */ /* 0x000fe2000ff9e0ff */
[----:B----4-:R-:W-:Y:S01]  /*08c0*/  @!P5 STG.E desc[UR6][R4.64], R17 ;  /* 0x000000110400d986 */ /* 0x010fe2000c101906 */
[----:B------:R-:W-:Y:S01]  /*08d0*/  PRMT R16, R29, 0x3340, R16 ;  /* 0x000033401d107816 */ /* 0x000fe20000000010 */
[----:B------:R-:W-:Y:S01]  /*08e0*/  IMAD.WIDE R8, R11, 0x4, R12 ;  /* 0x000000040b087825 */ /* 0x000fe200078e020c */
[----:B------:R-:W-:Y:S01]  /*08f0*/  PRMT R29, R24, 0x3340, R22 ;  /* 0x00003340181d7816 */ /* 0x000fe20000000016 */
[----:B0-----:R-:W-:Y:S01]  /*0900*/  @!P6 STG.E desc[UR6][R6.64], R19 ;  /* 0x000000130600e986 */ /* 0x001fe2000c101906 */
[----:B------:R-:W-:Y:S01]  /*0910*/  PRMT R28, R0, 0x5410, R27 ;  /* 0x00005410001c7816 */ /* 0x000fe2000000001b */
[----:B------:R-:W-:Y:S01]  /*0920*/  IMAD.WIDE R10, R10, 0x4, R12 ;  /* 0x000000040a0a7825 */ /* 0x000fe200078e020c */
[----:B------:R-:W-:Y:S01]  /*0930*/  PRMT R29, R29, 0x5410, R16 ;  /* 0x000054101d1d7816 */ /* 0x000fe20000000010 */
[----:B------:R0:W-:Y:S02]  /*0940*/  @!P1 STG.E desc[UR6][R8.64], R21 ;  /* 0x0000001508009986 */ /* 0x0001e4000c101906 */
[----:B------:R-:W-:-:S02]  /*0950*/  IMAD.WIDE R12, R18, 0x4, R12 ;  /* 0x00000004120c7825 */ /* 0x000fc400078e020c */
[----:B------:R1:W-:Y:S04]  /*0960*/  @!P2 STG.E desc[UR6][R10.64], R23 ;  /* 0x000000170a00a986 */ /* 0x0003e8000c101906 */
[----:B------:R1:W-:Y:S01]  /*0970*/  @!P3 STG.E desc[UR6][R12.64], R25 ;  /* 0x000000190c00b986 */ /* 0x0003e2000c101906 */
[----:B0-----:R-:W-:Y:S01]  /*0980*/  LEA.HI.X.SX32 R21, R14, UR5, 0x1, P4 ;  /* 0x000000050e157c11 */ /* 0x001fe2000a0f0eff */
[----:B------:R-:W-:Y:S06]  /*0990*/  @P0 EXIT ;  /* 0x000000000000094d */ /* 0x000fec0003800000 */
[----:B------:R-:W-:Y:S01]  /*09a0*/  STG.E.64 desc[UR6][R20.64], R28 ;  /* 0x0000001c14007986 */ /* 0x000fe2000c101b06 */
[----:B------:R-:W-:Y:S05]  /*09b0*/  EXIT ;  /* 0x000000000000794d */ /* 0x000fea0003800000 */
.L_x_0:
[----:B------:R-:W-:-:S00]  /*09c0*/  BRA `(.L_x_0) ;  /* 0xfffffffc00fc7947 */ /* 0x000fc0000383ffff */
[----:B------:R-:W-:-:S00]  /*09d0*/  NOP ;  /* 0x0000000000007918 */ /* 0x000fc00000000000 */
        /* <DEDUP_REMOVED lines=10> */
.L_x_1:


//--------------------- .nv.shared.triton_poi_fused_relu_threshold_backward_8 --------------------------
	.section	.nv.shared.triton_poi_fused_relu_threshold_backward_8,"aw",@nobits
	.sectionflags	@""
	.align	16
	.zero		1024


//--------------------- .nv.constant0.triton_poi_fused_relu_threshold_backward_8 --------------------------
	.section	.nv.constant0.triton_poi_fused_relu_threshold_backward_8,"a",@progbits
	.sectionflags	@""
	.align	4
.nv.constant0.triton_poi_fused_relu_threshold_backward_8:
	.zero		560
